	.headerflags	@"EF_CUDA_TEXMODE_UNIFIED EF_CUDA_64BIT_ADDRESS EF_CUDA_ACCELERATORS EF_CUDA_SM90 EF_CUDA_VIRTUAL_SM(EF_CUDA_SM90)"
	.elftype	@"ET_EXEC"


//--------------------- .nv.info                  --------------------------
	.section	.nv.info,"",@"SHT_CUDA_INFO"
	.align	4


	//----- nvinfo : EIATTR_REGCOUNT
	.align		4
        /*0000*/ 	.byte	0x04, 0x2f
        /*0002*/ 	.short	(.L_1 - .L_0)
	.align		4
.L_0:
        /*0004*/ 	.word	index@(triton_mm)
        /*0008*/ 	.word	0x00000027


	//----- nvinfo : EIATTR_MIN_STACK_SIZE
	.align		4
.L_1:
        /*000c*/ 	.byte	0x04, 0x12
        /*000e*/ 	.short	(.L_3 - .L_2)
	.align		4
.L_2:
        /*0010*/ 	.word	index@(triton_mm)
        /*0014*/ 	.word	0x00000000


	//----- nvinfo : EIATTR_FRAME_SIZE
	.align		4
.L_3:
        /*0018*/ 	.byte	0x04, 0x11
        /*001a*/ 	.short	(.L_5 - .L_4)
	.align		4
.L_4:
        /*001c*/ 	.word	index@(triton_mm)
        /*0020*/ 	.word	0x00000000


	//----- nvinfo : EIATTR_MIN_STACK_SIZE
	.align		4
.L_5:
        /*0024*/ 	.byte	0x04, 0x12
        /*0026*/ 	.short	(.L_7 - .L_6)
	.align		4
.L_6:
        /*0028*/ 	.word	index@(triton_mm)
        /*002c*/ 	.word	0x00000000
.L_7:


//--------------------- .nv.info.triton_mm        --------------------------
	.section	.nv.info.triton_mm,"",@"SHT_CUDA_INFO"
	.sectionflags	@""
	.align	4


	//----- nvinfo : EIATTR_CUDA_API_VERSION
	.align		4
        /*0000*/ 	.byte	0x04, 0x37
        /*0002*/ 	.short	(.L_9 - .L_8)
.L_8:
        /*0004*/ 	.word	0x0000007c


	//----- nvinfo : EIATTR_KPARAM_INFO
	.align		4
.L_9:
        /*0008*/ 	.byte	0x04, 0x17
        /*000a*/ 	.short	(.L_11 - .L_10)
.L_10:
        /*000c*/ 	.word	0x00000000
        /*0010*/ 	.short	0x0002
        /*0012*/ 	.short	0x0010
        /*0014*/ 	.byte	0x00, 0xf0, 0x21, 0x00


	//----- nvinfo : EIATTR_KPARAM_INFO
	.align		4
.L_11:
        /*0018*/ 	.byte	0x04, 0x17
        /*001a*/ 	.short	(.L_13 - .L_12)
.L_12:
        /*001c*/ 	.word	0x00000000
        /*0020*/ 	.short	0x0001
        /*0022*/ 	.short	0x0008
        /*0024*/ 	.byte	0x00, 0xf0, 0x21, 0x00


	//----- nvinfo : EIATTR_KPARAM_INFO
	.align		4
.L_13:
        /*0028*/ 	.byte	0x04, 0x17
        /*002a*/ 	.short	(.L_15 - .L_14)
.L_14:
        /*002c*/ 	.word	0x00000000
        /*0030*/ 	.short	0x0000
        /*0032*/ 	.short	0x0000
        /*0034*/ 	.byte	0x00, 0xf0, 0x21, 0x00


	//----- nvinfo : EIATTR_SPARSE_MMA_MASK
	.align		4
.L_15:
        /*0038*/ 	.byte	0x03, 0x50
        /*003a*/ 	.short	0x0000


	//----- nvinfo : EIATTR_MAXREG_COUNT
	.align		4
        /*003c*/ 	.byte	0x03, 0x1b
        /*003e*/ 	.short	0x00ff


	//----- nvinfo : EIATTR_EXIT_INSTR_OFFSETS
	.align		4
        /*0040*/ 	.byte	0x04, 0x1c
        /*0042*/ 	.short	(.L_17 - .L_16)


	//   ....[0]....
.L_16:
        /*0044*/ 	.word	0x00002820


	//   ....[1]....
        /*0048*/ 	.word	0x00002870


	//----- nvinfo : EIATTR_MAX_THREADS
	.align		4
.L_17:
        /*004c*/ 	.byte	0x04, 0x05
        /*004e*/ 	.short	(.L_19 - .L_18)
.L_18:
        /*0050*/ 	.word	0x00000100
        /*0054*/ 	.word	0x00000001
        /*0058*/ 	.word	0x00000001


	//----- nvinfo : EIATTR_CBANK_PARAM_SIZE
	.align		4
.L_19:
        /*005c*/ 	.byte	0x03, 0x19
        /*005e*/ 	.short	0x0018


	//----- nvinfo : EIATTR_PARAM_CBANK
	.align		4
        /*0060*/ 	.byte	0x04, 0x0a
        /*0062*/ 	.short	(.L_21 - .L_20)
	.align		4
.L_20:
        /*0064*/ 	.word	index@(.nv.constant0.triton_mm)
        /*0068*/ 	.short	0x0210
        /*006a*/ 	.short	0x0018


	//----- nvinfo : EIATTR_SW_WAR
	.align		4
.L_21:
        /*006c*/ 	.byte	0x04, 0x36
        /*006e*/ 	.short	(.L_23 - .L_22)
.L_22:
        /*0070*/ 	.word	0x00000008
.L_23:


//--------------------- .nv.callgraph             --------------------------
	.section	.nv.callgraph,"",@"SHT_CUDA_CALLGRAPH"
	.align	4
	.sectionentsize	8
	.align		4
        /*0000*/ 	.word	0x00000000
	.align		4
        /*0004*/ 	.word	0xffffffff
	.align		4
        /*0008*/ 	.word	0x00000000
	.align		4
        /*000c*/ 	.word	0xfffffffe
	.align		4
        /*0010*/ 	.word	0x00000000
	.align		4
        /*0014*/ 	.word	0xfffffffd
	.align		4
        /*0018*/ 	.word	0x00000000
	.align		4
        /*001c*/ 	.word	0xfffffffc


//--------------------- .text.triton_mm           --------------------------
	.section	.text.triton_mm,"ax",@progbits
	.sectionflags	@"SHF_BARRIERS=1"
	.align	128
        .global         triton_mm
        .type           triton_mm,@function
        .size           triton_mm,(.L_x_1 - triton_mm)
        .other          triton_mm,@"STO_CUDA_ENTRY STV_DEFAULT"
triton_mm:
.text.triton_mm:
[----:B------:R-:W1:Y:S08]  /*0000*/  LDC R1, c[0x0][0x28] ;  /* 0x00000a00ff017b82 */ /* 0x000e700000000800 */
[----:B------:R-:W2:Y:S01]  /*0010*/  S2UR UR13, SR_CTAID.X ;  /* 0x00000000000d79c3 */ /* 0x000ea20000002500 */
[----:B------:R-:W-:-:S07]  /*0020*/  ULDC.64 UR14, c[0x0][0x208] ;  /* 0x00008200000e7ab9 */ /* 0x000fce0000000a00 */
[----:B------:R-:W3:Y:S08]  /*0030*/  LDC.64 R34, c[0x0][0x210] ;  /* 0x00008400ff227b82 */ /* 0x000ef00000000a00 */
[----:B------:R-:W4:Y:S01]  /*0040*/  LDC.64 R30, c[0x0][0x218] ;  /* 0x00008600ff1e7b82 */ /* 0x000f220000000a00 */
[----:B--2---:R-:W-:Y:S02]  /*0050*/  UIMAD.WIDE UR4, UR13, 0x2aaaaaab, URZ ;  /* 0x2aaaaaab0d0478a5 */ /* 0x004fe4000f8e023f */
[----:B------:R-:W-:Y:S01]  /*0060*/  IABS R36, UR13 ;  /* 0x0000000d00247c13 */ /* 0x000fe20008000000 */
[----:B------:R-:W-:-:S02]  /*0070*/  UISETP.GE.AND UP2, UPT, UR13, URZ, UPT ;  /* 0x0000003f0d00728c */ /* 0x000fc4000bf46270 */
[----:B------:R-:W-:Y:S01]  /*0080*/  USHF.R.U32.HI UR4, URZ, 0x1f, UR5 ;  /* 0x0000001f3f047899 */ /* 0x000fe20008011605 */
[----:B------:R-:W-:-:S03]  /*0090*/  R2UR UR12, R36 ;  /* 0x00000000240c72ca */ /* 0x000fc600000e0000 */
[----:B------:R-:W-:-:S03]  /*00a0*/  ULEA.HI.SX32 UR6, UR5, UR4, 0x1b ;  /* 0x0000000405067291 */ /* 0x000fc6000f8fda3f */
[----:B------:R-:W-:Y:S01]  /*00b0*/  UMOV UR4, 0xfffffff8 ;  /* 0xfffffff800047882 */ /* 0x000fe20000000000 */
[----:B------:R-:W-:Y:S02]  /*00c0*/  UIMAD UR8, UR6, -0xc0, UR13 ;  /* 0xffffff40060878a4 */ /* 0x000fe4000f8e020d */
[----:B------:R-:W-:-:S04]  /*00d0*/  UIMAD UR4, UR6, UR4, 0x1 ;  /* 0x00000001060474a4 */ /* 0x000fc8000f8e0204 */
[----:B------:R-:W-:Y:S01]  /*00e0*/  UISETP.LT.AND UP0, UPT, UR4, 0x8, UPT ;  /* 0x000000080400788c */ /* 0x000fe2000bf01270 */
[----:B------:R-:W-:-:S03]  /*00f0*/  IMAD.U32 R4, RZ, RZ, UR8 ;  /* 0x00000008ff047e24 */ /* 0x000fc6000f8e00ff */
[----:B------:R-:W-:Y:S02]  /*0100*/  USEL UR7, UR4, 0x8, UP0 ;  /* 0x0000000804077887 */ /* 0x000fe40008000000 */
[----:B------:R-:W-:Y:S01]  /*0110*/  IABS R4, R4 ;  /* 0x0000000400047213 */ /* 0x000fe20000000000 */
[----:B------:R-:W-:Y:S01]  /*0120*/  UMOV UR4, URZ ;  /* 0x0000003f00047c82 */ /* 0x000fe20008000000 */
[----:B------:R-:W-:Y:S02]  /*0130*/  ULOP3.LUT UR8, UR8, UR7, URZ, 0x3c, !UPT ;  /* 0x0000000708087292 */ /* 0x000fe4000f8e3c3f */
[----:B------:R-:W-:Y:S01]  /*0140*/  IMAD.U32 R3, RZ, RZ, UR7 ;  /* 0x00000007ff037e24 */ /* 0x000fe2000f8e00ff */
[----:B------:R-:W-:-:S04]  /*0150*/  R2UR UR10, R4 ;  /* 0x00000000040a72ca */ /* 0x000fc800000e0000 */
[-C--:B------:R-:W-:Y:S02]  /*0160*/  IABS R0, R3.reuse ;  /* 0x0000000300007213 */ /* 0x080fe40000000000 */
[----:B------:R-:W-:Y:S02]  /*0170*/  IABS R3, R3 ;  /* 0x0000000300037213 */ /* 0x000fe40000000000 */
[----:B------:R-:W-:-:S13]  /*0180*/  R2UR UR16, R0 ;  /* 0x00000000001072ca */ /* 0x000fda00000e0000 */
[----:B------:R-:W2:Y:S08]  /*0190*/  I2F.RP R0, UR16 ;  /* 0x0000001000007d06 */ /* 0x000eb00008209400 */
[----:B--2---:R-:W2:Y:S02]  /*01a0*/  MUFU.RCP R0, R0 ;  /* 0x0000000000007308 */ /* 0x004ea40000001000 */
[----:B--2---:R-:W-:-:S02]  /*01b0*/  VIADD R2, R0, 0xffffffe ;  /* 0x0ffffffe00027836 */ /* 0x004fc40000000000 */
[----:B------:R-:W-:-:S04]  /*01c0*/  IMAD.MOV R0, RZ, RZ, -R3 ;  /* 0x000000ffff007224 */ /* 0x000fc800078e0a03 */
[----:B------:R-:W2:Y:S01]  /*01d0*/  F2I.FTZ.U32.TRUNC.NTZ R2, R2 ;  /* 0x0000000200027305 */ /* 0x000ea2000021f000 */
[----:B------:R-:W-:Y:S02]  /*01e0*/  R2UR UR11, R0 ;  /* 0x00000000000b72ca */ /* 0x000fe400000e0000 */
[----:B--2---:R-:W-:Y:S02]  /*01f0*/  R2UR UR5, R2 ;  /* 0x00000000020572ca */ /* 0x004fe400000e0000 */
[----:B------:R-:W2:Y:S11]  /*0200*/  S2R R2, SR_TID.X ;  /* 0x0000000000027919 */ /* 0x000eb60000002100 */
[----:B------:R-:W-:-:S04]  /*0210*/  UIADD3 UR9, URZ, -UR5, URZ ;  /* 0x800000053f097290 */ /* 0x000fc8000fffe03f */
[----:B------:R-:W-:-:S04]  /*0220*/  UIMAD UR9, UR9, UR16, URZ ;  /* 0x00000010090972a4 */ /* 0x000fc8000f8e023f */
[----:B------:R-:W-:-:S07]  /*0230*/  UIMAD.WIDE.U32 UR4, UR5, UR9, UR4 ;  /* 0x00000009050472a5 */ /* 0x000fce000f8e0004 */
[----:B------:R-:W-:Y:S02]  /*0240*/  UMOV UR9, UR5 ;  /* 0x0000000500097c82 */ /* 0x000fe40008000000 */
[----:B------:R-:W-:-:S04]  /*0250*/  UIMAD.WIDE.U32 UR4, UR9, UR10, URZ ;  /* 0x0000000a090472a5 */ /* 0x000fc8000f8e003f */
[----:B------:R-:W-:Y:S01]  /*0260*/  UIMAD UR4, UR5, UR11, UR10 ;  /* 0x0000000b050472a4 */ /* 0x000fe2000f8e020a */
[--C-:B--2---:R-:W-:Y:S01]  /*0270*/  SHF.R.U32.HI R0, RZ, 0x2, R2.reuse ;  /* 0x00000002ff007819 */ /* 0x104fe20000011602 */
[----:B------:R-:W-:Y:S01]  /*0280*/  IMAD.SHL.U32 R25, R2, 0x8, RZ ;  /* 0x0000000802197824 */ /* 0x000fe200078e00ff */
[----:B------:R-:W2:Y:S01]  /*0290*/  S2UR UR10, SR_CgaCtaId ;  /* 0x00000000000a79c3 */ /* 0x000ea20000008800 */
[----:B------:R-:W-:Y:S01]  /*02a0*/  UISETP.GT.U32.AND UP1, UPT, UR16, UR4, UPT ;  /* 0x000000041000728c */ /* 0x000fe2000bf24070 */
[----:B------:R-:W-:Y:S01]  /*02b0*/  SGXT.U32 R0, R0, 0x6 ;  /* 0x000000060000781a */ /* 0x000fe20000000000 */
[----:B------:R-:W-:Y:S01]  /*02c0*/  IMAD.SHL.U32 R24, R2, 0x2, RZ ;  /* 0x0000000202187824 */ /* 0x000fe200078e00ff */
[----:B------:R-:W-:Y:S02]  /*02d0*/  LOP3.LUT R3, R25, 0x18, R2, 0x48, !PT ;  /* 0x0000001819037812 */ /* 0x000fe400078e4802 */
[----:B------:R-:W-:Y:S02]  /*02e0*/  LOP3.LUT R4, R0, 0x40, RZ, 0xfc, !PT ;  /* 0x0000004000047812 */ /* 0x000fe400078efcff */
[----:B------:R-:W-:-:S02]  /*02f0*/  SHF.R.U32.HI R15, RZ, 0x3, R2 ;  /* 0x00000003ff0f7819 */ /* 0x000fc40000011602 */
[----:B------:R-:W-:Y:S01]  /*0300*/  LOP3.LUT R13, R2, 0xf, RZ, 0xc0, !PT ;  /* 0x0000000f020d7812 */ /* 0x000fe200078ec0ff */
[----:B------:R-:W-:Y:S01]  /*0310*/  IMAD R4, R4, 0x20, R3 ;  /* 0x0000002004047824 */ /* 0x000fe200078e0203 */
[----:B------:R-:W-:Y:S01]  /*0320*/  @!UP1 UIADD3 UR4, UR4, -UR16, URZ ;  /* 0x8000001004049290 */ /* 0x000fe2000fffe03f */
[----:B------:R-:W-:Y:S01]  /*0330*/  SGXT.U32 R15, R15, 0x1 ;  /* 0x000000010f0f781a */ /* 0x000fe20000000000 */
[----:B------:R-:W-:Y:S01]  /*0340*/  @!UP1 UIADD3 UR5, UR5, 0x1, URZ ;  /* 0x0000000105059890 */ /* 0x000fe2000fffe03f */
[----:B------:R-:W-:Y:S01]  /*0350*/  IMAD.SHL.U32 R14, R13, 0x20, RZ ;  /* 0x000000200d0e7824 */ /* 0x000fe200078e00ff */
[----:B------:R-:W-:Y:S02]  /*0360*/  UISETP.GE.U32.AND UP0, UPT, UR4, UR16, UPT ;  /* 0x000000100400728c */ /* 0x000fe4000bf06070 */
[----:B------:R-:W-:Y:S02]  /*0370*/  UISETP.GE.AND UP1, UPT, UR8, URZ, UPT ;  /* 0x0000003f0800728c */ /* 0x000fe4000bf26270 */
[----:B------:R-:W-:Y:S01]  /*0380*/  ULOP3.LUT UR8, URZ, UR7, URZ, 0x33, !UPT ;  /* 0x000000073f087292 */ /* 0x000fe2000f8e333f */
[----:B------:R-:W-:-:S02]  /*0390*/  UMOV UR4, 0x400 ;  /* 0x0000040000047882 */ /* 0x000fc40000000000 */
[----:B--2---:R-:W-:-:S04]  /*03a0*/  UPRMT UR10, UR10, 0x654, UR4 ;  /* 0x000006540a0a7896 */ /* 0x004fc80008000004 */
[----:B------:R-:W-:Y:S02]  /*03b0*/  @UP0 UIADD3 UR5, UR5, 0x1, URZ ;  /* 0x0000000105050890 */ /* 0x000fe4000fffe03f */
[----:B------:R-:W-:Y:S01]  /*03c0*/  UISETP.NE.AND UP0, UPT, UR7, URZ, UPT ;  /* 0x0000003f0700728c */ /* 0x000fe2000bf05270 */
[----:B------:R-:W-:Y:S01]  /*03d0*/  LEA R4, R4, UR10, 0x1 ;  /* 0x0000000a04047c11 */ /* 0x000fe2000f8e08ff */
[----:B------:R-:W-:-:S04]  /*03e0*/  @!UP1 UIADD3 UR5, -UR5, URZ, URZ ;  /* 0x0000003f05059290 */ /* 0x000fc8000fffe13f */
[----:B------:R-:W-:-:S04]  /*03f0*/  USEL UR5, UR8, UR5, !UP0 ;  /* 0x0000000508057287 */ /* 0x000fc8000c000000 */
[----:B------:R-:W-:Y:S02]  /*0400*/  USHF.L.U32 UR7, UR5, 0x7, URZ ;  /* 0x0000000705077899 */ /* 0x000fe4000800063f */
[----:B------:R-:W-:-:S04]  /*0410*/  UIMAD.WIDE.U32 UR4, UR9, UR12, URZ ;  /* 0x0000000c090472a5 */ /* 0x000fc8000f8e003f */
[----:B------:R-:W-:Y:S01]  /*0420*/  IMAD.U32 R7, RZ, RZ, UR7 ;  /* 0x00000007ff077e24 */ /* 0x000fe2000f8e00ff */
[----:B------:R-:W-:Y:S01]  /*0430*/  LOP3.LUT R5, R0, UR7, RZ, 0xfc, !PT ;  /* 0x0000000700057c12 */ /* 0x000fe2000f8efcff */
[----:B------:R-:W-:-:S03]  /*0440*/  UIMAD UR5, UR5, UR11, UR12 ;  /* 0x0000000b050572a4 */ /* 0x000fc6000f8e020c */
[----:B------:R-:W-:Y:S01]  /*0450*/  LOP3.LUT R6, R7, 0x40, R0, 0xfe, !PT ;  /* 0x0000004007067812 */ /* 0x000fe200078efe00 */
[----:B------:R-:W-:Y:S01]  /*0460*/  IMAD.HI R8, R5, 0x2aaaaaab, RZ ;  /* 0x2aaaaaab05087827 */ /* 0x000fe200078e02ff */
[--C-:B------:R-:W-:Y:S01]  /*0470*/  SHF.R.U32.HI R7, RZ, 0x4, R2.reuse ;  /* 0x00000004ff077819 */ /* 0x100fe20000011602 */
[----:B------:R-:W-:Y:S02]  /*0480*/  UISETP.GT.U32.AND UP1, UPT, UR16, UR5, UPT ;  /* 0x000000051000728c */ /* 0x000fe4000bf24070 */
[----:B------:R-:W-:Y:S01]  /*0490*/  IMAD R0, R0, 0x20, R3 ;  /* 0x0000002000007824 */ /* 0x000fe200078e0203 */
[----:B------:R-:W-:Y:S01]  /*04a0*/  SHF.R.U32.HI R3, RZ, 0x2, R2 ;  /* 0x00000002ff037819 */ /* 0x000fe20000011602 */
[----:B------:R-:W-:Y:S01]  /*04b0*/  IMAD.HI R10, R6, 0x2aaaaaab, RZ ;  /* 0x2aaaaaab060a7827 */ /* 0x000fe200078e02ff */
[----:B------:R-:W-:Y:S02]  /*04c0*/  SHF.R.U32.HI R9, RZ, 0x1f, R8 ;  /* 0x0000001fff097819 */ /* 0x000fe40000011608 */
[----:B------:R-:W-:-:S02]  /*04d0*/  SGXT.U32 R7, R7, 0x4 ;  /* 0x000000040707781a */ /* 0x000fc40000000000 */
[----:B------:R-:W-:Y:S02]  /*04e0*/  LOP3.LUT R12, R24, 0x18, R3, 0x48, !PT ;  /* 0x00000018180c7812 */ /* 0x000fe400078e4803 */
[----:B------:R-:W-:Y:S01]  /*04f0*/  SHF.R.U32.HI R11, RZ, 0x1f, R10 ;  /* 0x0000001fff0b7819 */ /* 0x000fe2000001160a */
[----:B------:R-:W-:Y:S01]  /*0500*/  @!UP1 UIADD3 UR5, UR5, -UR16, URZ ;  /* 0x8000001005059290 */ /* 0x000fe2000fffe03f */
[----:B------:R-:W-:Y:S01]  /*0510*/  LEA.HI R8, R8, R9, RZ, 0x17 ;  /* 0x0000000908087211 */ /* 0x000fe200078fb8ff */
[----:B------:R-:W-:Y:S01]  /*0520*/  IMAD R12, R7, 0x20, R12 ;  /* 0x00000020070c7824 */ /* 0x000fe200078e020c */
[----:B------:R-:W-:Y:S01]  /*0530*/  LOP3.LUT R9, R24, 0x6, RZ, 0xc0, !PT ;  /* 0x0000000618097812 */ /* 0x000fe200078ec0ff */
[----:B------:R-:W-:Y:S01]  /*0540*/  UISETP.GT.U32.AND UP1, UPT, UR16, UR5, UPT ;  /* 0x000000051000728c */ /* 0x000fe2000bf24070 */
[----:B------:R-:W-:Y:S01]  /*0550*/  LEA.HI R11, R10, R11, RZ, 0x17 ;  /* 0x0000000b0a0b7211 */ /* 0x000fe200078fb8ff */
[----:B------:R-:W-:Y:S01]  /*0560*/  IMAD R8, R8, -0xc00, R5 ;  /* 0xfffff40008087824 */ /* 0x000fe200078e0205 */
[----:B------:R-:W-:Y:S01]  /*0570*/  LOP3.LUT R3, R25, 0x18, RZ, 0xc0, !PT ;  /* 0x0000001819037812 */ /* 0x000fe200078ec0ff */
[----:B------:R-:W-:Y:S01]  /*0580*/  IMAD.IADD R12, R9, 0x1, R12 ;  /* 0x00000001090c7824 */ /* 0x000fe200078e020c */
[----:B------:R-:W-:Y:S01]  /*0590*/  LOP3.LUT R9, R24, 0x1e, RZ, 0xc0, !PT ;  /* 0x0000001e18097812 */ /* 0x000fe200078ec0ff */
[----:B------:R-:W-:Y:S01]  /*05a0*/  IMAD R6, R11, -0xc00, R6 ;  /* 0xfffff4000b067824 */ /* 0x000fe200078e0206 */
[----:B------:R-:W-:Y:S01]  /*05b0*/  LEA R0, R0, UR10, 0x1 ;  /* 0x0000000a00007c11 */ /* 0x000fe2000f8e08ff */
[--C-:B------:R-:W-:Y:S01]  /*05c0*/  IMAD R33, R8, 0x300, R3.reuse ;  /* 0x0000030008217824 */ /* 0x100fe200078e0203 */
[----:B------:R-:W-:Y:S01]  /*05d0*/  SHF.R.U32.HI R5, RZ, 0x4, R2 ;  /* 0x00000004ff057819 */ /* 0x000fe20000011602 */
[----:B------:R-:W-:Y:S01]  /*05e0*/  IMAD R3, R6, 0x300, R3 ;  /* 0x0000030006037824 */ /* 0x000fe200078e0203 */
[----:B------:R-:W-:Y:S01]  /*05f0*/  LEA R6, R12, UR10, 0x1 ;  /* 0x0000000a0c067c11 */ /* 0x000fe2000f8e08ff */
[----:B---3--:R-:W-:Y:S01]  /*0600*/  IMAD.WIDE.U32 R8, R9, 0x2, R34 ;  /* 0x0000000209087825 */ /* 0x008fe200078e0022 */
[----:B------:R-:W-:Y:S01]  /*0610*/  SGXT.U32 R5, R5, 0x1 ;  /* 0x000000010505781a */ /* 0x000fe20000000000 */
[----:B------:R-:W-:Y:S01]  /*0620*/  @!UP1 UIADD3 UR5, UR5, -UR16, URZ ;  /* 0x8000001005059290 */ /* 0x000fe2000fffe03f */
[----:B------:R-:W-:Y:S01]  /*0630*/  SHF.R.U32.HI R12, RZ, 0x1, R2 ;  /* 0x00000001ff0c7819 */ /* 0x000fe20000011602 */
[--C-:B----4-:R-:W-:Y:S01]  /*0640*/  IMAD.WIDE R32, R33, 0x2, R30.reuse ;  /* 0x0000000221207825 */ /* 0x110fe200078e021e */
[----:B------:R-:W-:Y:S01]  /*0650*/  @!PT LDS RZ, [RZ] ;  /* 0x00000000fffff984 */ /* 0x000fe20000000800 */
[----:B------:R-:W-:Y:S01]  /*0660*/  @!PT LDS RZ, [RZ] ;  /* 0x00000000fffff984 */ /* 0x000fe20000000800 */
[----:B------:R-:W-:Y:S01]  /*0670*/  @!PT LDS RZ, [RZ] ;  /* 0x00000000fffff984 */ /* 0x000fe20000000800 */
[----:B------:R-:W-:Y:S01]  /*0680*/  LDGSTS.E [R6], desc[UR14][R8.64] ;  /* 0x0000000008067fae */ /* 0x000fe2000b92184e */
[----:B------:R-:W-:Y:S01]  /*0690*/  @!UP2 UIADD3 UR5, -UR5, URZ, URZ ;  /* 0x0000003f0505a290 */ /* 0x000fe2000fffe13f */
[----:B------:R-:W-:Y:S01]  /*06a0*/  SGXT.U32 R12, R12, 0x2 ;  /* 0x000000020c0c781a */ /* 0x000fe20000000000 */
[----:B------:R-:W-:Y:S01]  /*06b0*/  IMAD.WIDE R30, R3, 0x2, R30 ;  /* 0x00000002031e7825 */ /* 0x000fe200078e021e */
[----:B------:R-:W0:Y:S01]  /*06c0*/  LDGDEPBAR ;  /* 0x00000000000079af */ /* 0x000e220000000000 */
[----:B------:R-:W-:Y:S01]  /*06d0*/  SHF.R.U32.HI R3, RZ, 0x5, R2 ;  /* 0x00000005ff037819 */ /* 0x000fe20000011602 */
[----:B------:R-:W-:Y:S01]  /*06e0*/  USEL UR5, UR8, UR5, !UP0 ;  /* 0x0000000508057287 */ /* 0x000fe2000c000000 */
[----:B------:R-:W-:Y:S01]  /*06f0*/  IMAD.SHL.U32 R10, R5, 0x40, RZ ;  /* 0x00000040050a7824 */ /* 0x000fe200078e00ff */
[----:B------:R-:W-:Y:S01]  /*0700*/  LDGSTS.E.BYPASS.128 [R0+0xc00], desc[UR14][R32.64] ;  /* 0x00c0000020007fae */ /* 0x000fe2000b901c4e */
[----:B------:R-:W-:Y:S01]  /*0710*/  SGXT.U32 R3, R3, 0x3 ;  /* 0x000000030303781a */ /* 0x000fe20000000000 */
[----:B------:R-:W-:Y:S01]  /*0720*/  IMAD.WIDE.U32 R34, R13, 0x4, R34 ;  /* 0x000000040d227825 */ /* 0x000fe200078e0022 */
[----:B------:R-:W-:Y:S01]  /*0730*/  LOP3.LUT R21, R12, 0x2, R5, 0x1e, !PT ;  /* 0x000000020c157812 */ /* 0x000fe200078e1e05 */
[----:B------:R-:W-:Y:S01]  /*0740*/  LDGSTS.E.BYPASS.128 [R4+0xc00], desc[UR14][R30.64] ;  /* 0x00c000001e047fae */ /* 0x000fe2000b901c4e */
[----:B------:R-:W-:Y:S01]  /*0750*/  ULEA UR5, UR6, UR5, 0x3 ;  /* 0x0000000506057291 */ /* 0x000fe2000f8e183f */
[----:B------:R-:W-:-:S02]  /*0760*/  IMAD.SHL.U32 R11, R3, 0x8, RZ ;  /* 0x00000008030b7824 */ /* 0x000fc400078e00ff */
[----:B------:R-:W0:Y:S01]  /*0770*/  LDGDEPBAR ;  /* 0x00000000000079af */ /* 0x000e220000000000 */
[----:B------:R-:W-:Y:S01]  /*0780*/  IMAD.SHL.U32 R21, R21, 0x8, RZ ;  /* 0x0000000815157824 */ /* 0x000fe200078e00ff */
[----:B------:R-:W-:Y:S01]  /*0790*/  USHF.L.U32 UR5, UR5, 0x4, URZ ;  /* 0x0000000405057899 */ /* 0x000fe2000800063f */
[----:B------:R-:W-:Y:S01]  /*07a0*/  LOP3.LUT R11, R10, R11, RZ, 0xfc, !PT ;  /* 0x0000000b0a0b7212 */ /* 0x000fe200078efcff */
[----:B------:R-:W-:Y:S01]  /*07b0*/  BAR.SYNC.DEFER_BLOCKING 0x0 ;  /* 0x0000000000007b1d */ /* 0x000fe20000010000 */
[----:B------:R-:W-:Y:S02]  /*07c0*/  LOP3.LUT R10, R15, R12, RZ, 0x3c, !PT ;  /* 0x0000000c0f0a7212 */ /* 0x000fe400078e3cff */
[----:B------:R-:W-:Y:S02]  /*07d0*/  LOP3.LUT R11, R11, 0x7, R2, 0xf8, !PT ;  /* 0x000000070b0b7812 */ /* 0x000fe400078ef802 */
[----:B------:R-:W-:Y:S01]  /*07e0*/  LOP3.LUT R27, R14, R21, RZ, 0xfc, !PT ;  /* 0x000000150e1b7212 */ /* 0x000fe200078efcff */
[----:B------:R-:W-:Y:S01]  /*07f0*/  IMAD.SHL.U32 R17, R10, 0x8, RZ ;  /* 0x000000080a117824 */ /* 0x000fe200078e00ff */
[----:B------:R-:W-:Y:S01]  /*0800*/  LOP3.LUT R2, R2, 0x1f, RZ, 0xc0, !PT ;  /* 0x0000001f02027812 */ /* 0x000fe200078ec0ff */
[----:B------:R-:W-:Y:S01]  /*0810*/  IMAD.SHL.U32 R20, R11, 0x20, RZ ;  /* 0x000000200b147824 */ /* 0x000fe200078e00ff */
[----:B------:R-:W-:-:S02]  /*0820*/  LEA R27, R27, UR10, 0x1 ;  /* 0x0000000a1b1b7c11 */ /* 0x000fc4000f8e08ff */
[----:B------:R-:W-:Y:S02]  /*0830*/  SHF.R.U32.HI R2, RZ, 0x2, R2 ;  /* 0x00000002ff027819 */ /* 0x000fe40000011602 */
[----:B------:R-:W-:Y:S02]  /*0840*/  LOP3.LUT R17, R20, R17, RZ, 0xfc, !PT ;  /* 0x0000001114117212 */ /* 0x000fe400078efcff */
[----:B------:R-:W-:Y:S02]  /*0850*/  LOP3.LUT R7, R7, UR5, RZ, 0xfc, !PT ;  /* 0x0000000507077c12 */ /* 0x000fe4000f8efcff */
[----:B------:R-:W-:Y:S02]  /*0860*/  LEA R28, R17, UR10, 0x1 ;  /* 0x0000000a111c7c11 */ /* 0x000fe4000f8e08ff */
[----:B------:R-:W-:Y:S01]  /*0870*/  ISETP.GE.AND P0, PT, R7, 0x1, PT ;  /* 0x000000010700780c */ /* 0x000fe20003f06270 */
[----:B------:R-:W-:Y:S01]  /*0880*/  @!PT LDS RZ, [RZ] ;  /* 0x00000000fffff984 */ /* 0x000fe20000000800 */
[----:B------:R-:W-:Y:S01]  /*0890*/  @!PT LDS RZ, [RZ] ;  /* 0x00000000fffff984 */ /* 0x000fe20000000800 */
[----:B------:R-:W-:Y:S01]  /*08a0*/  @!PT LDS RZ, [RZ] ;  /* 0x00000000fffff984 */ /* 0x000fe20000000800 */
[----:B------:R-:W-:Y:S04]  /*08b0*/  LDGSTS.E [R6+0x400], desc[UR14][R8.64+0x40] ;  /* 0x0040004008067fae */ /* 0x000fe8000b92184e */
[----:B------:R-:W0:Y:S04]  /*08c0*/  LDGDEPBAR ;  /* 0x00000000000079af */ /* 0x000e280000000000 */
[----:B------:R-:W-:Y:S04]  /*08d0*/  LDGSTS.E.BYPASS.128 [R0+0x2c00], desc[UR14][R32.64+0x40] ;  /* 0x02c0004020007fae */ /* 0x000fe8000b901c4e */
[----:B------:R-:W-:Y:S04]  /*08e0*/  LDGSTS.E.BYPASS.128 [R4+0x2c00], desc[UR14][R30.64+0x40] ;  /* 0x02c000401e047fae */ /* 0x000fe8000b901c4e */
[----:B------:R-:W0:Y:S01]  /*08f0*/  LDGDEPBAR ;  /* 0x00000000000079af */ /* 0x000e220000000000 */
[----:B------:R-:W-:Y:S06]  /*0900*/  BAR.SYNC.DEFER_BLOCKING 0x0 ;  /* 0x0000000000007b1d */ /* 0x000fec0000010000 */
[----:B------:R-:W-:Y:S01]  /*0910*/  @!PT LDS RZ, [RZ] ;  /* 0x00000000fffff984 */ /* 0x000fe20000000800 */
[----:B------:R-:W-:Y:S01]  /*0920*/  @!PT LDS RZ, [RZ] ;  /* 0x00000000fffff984 */ /* 0x000fe20000000800 */
[----:B------:R-:W-:Y:S01]  /*0930*/  @!PT LDS RZ, [RZ] ;  /* 0x00000000fffff984 */ /* 0x000fe20000000800 */
[----:B------:R2:W-:Y:S04]  /*0940*/  LDGSTS.E [R6+0x800], desc[UR14][R8.64+0x80] ;  /* 0x0080008008067fae */ /* 0x0005e8000b92184e */
[----:B------:R-:W0:Y:S04]  /*0950*/  LDGDEPBAR ;  /* 0x00000000000079af */ /* 0x000e280000000000 */
[----:B------:R-:W-:Y:S04]  /*0960*/  LDGSTS.E.BYPASS.128 [R0+0x4c00], desc[UR14][R32.64+0x80] ;  /* 0x04c0008020007fae */ /* 0x000fe8000b901c4e */
[----:B------:R-:W-:Y:S01]  /*0970*/  LDGSTS.E.BYPASS.128 [R4+0x4c00], desc[UR14][R30.64+0x80] ;  /* 0x04c000801e047fae */ /* 0x000fe2000b901c4e */
[----:B--2---:R-:W-:-:S02]  /*0980*/  LOP3.LUT R8, R5, R12, RZ, 0x3c, !PT ;  /* 0x0000000c05087212 */ /* 0x004fc400078e3cff */
[----:B------:R-:W-:Y:S01]  /*0990*/  LOP3.LUT R12, R12, 0x2, R15, 0x1e, !PT ;  /* 0x000000020c0c7812 */ /* 0x000fe200078e1e0f */
[----:B------:R-:W0:Y:S02]  /*09a0*/  LDGDEPBAR ;  /* 0x00000000000079af */ /* 0x000e240000000000 */
[----:B------:R-:W-:Y:S02]  /*09b0*/  IMAD.SHL.U32 R9, R8, 0x8, RZ ;  /* 0x0000000808097824 */ /* 0x000fe400078e00ff */
[----:B------:R-:W-:-:S03]  /*09c0*/  IMAD.SHL.U32 R15, R12, 0x8, RZ ;  /* 0x000000080c0f7824 */ /* 0x000fc600078e00ff */
[----:B------:R-:W-:Y:S02]  /*09d0*/  LOP3.LUT R9, R9, R14, RZ, 0xfc, !PT ;  /* 0x0000000e09097212 */ /* 0x000fe400078efcff */
[----:B------:R-:W-:Y:S02]  /*09e0*/  LOP3.LUT R15, R20, R15, RZ, 0xfc, !PT ;  /* 0x0000000f140f7212 */ /* 0x000fe400078efcff */
[----:B------:R-:W-:Y:S02]  /*09f0*/  LEA R29, R9, UR10, 0x1 ;  /* 0x0000000a091d7c11 */ /* 0x000fe4000f8e08ff */
[----:B------:R-:W-:Y:S01]  /*0a00*/  LEA R26, R15, UR10, 0x1 ;  /* 0x0000000a0f1a7c11 */ /* 0x000fe2000f8e08ff */
[----:B------:R-:W-:-:S04]  /*0a10*/  DEPBAR.LE SB0, 0x4 ;  /* 0x000081000000791a */ /* 0x000fc80000000000 */
[----:B------:R-:W-:Y:S06]  /*0a20*/  BAR.SYNC.DEFER_BLOCKING 0x0 ;  /* 0x0000000000007b1d */ /* 0x000fec0000010000 */
[----:B------:R-:W-:Y:S04]  /*0a30*/  LDSM.16.M88.4 R16, [R29] ;  /* 0x000000001d10783b */ /* 0x000fe80000000200 */
[----:B------:R-:W2:Y:S04]  /*0a40*/  LDSM.16.M88.4 R8, [R28+0xc00] ;  /* 0x000c00001c08783b */ /* 0x000ea80000000200 */
[----:B------:R-:W-:Y:S01]  /*0a50*/  LDSM.16.M88.4 R12, [R26+0xc00] ;  /* 0x000c00001a0c783b */ /* 0x000fe20000000200 */
[----:B--2---:R-:W-:Y:S06]  /*0a60*/  HMMA.16816.F32.BF16 R20, R16, R8, RZ ;  /* 0x000000081014723c */ /* 0x004fec00000418ff */
[----:B------:R-:W-:Y:S01]  /*0a70*/  HMMA.16816.F32.BF16 R16, R16, R10, RZ ;  /* 0x0000000a1010723c */ /* 0x000fe200000418ff */
[----:B------:R-:W2:Y:S01]  /*0a80*/  LDSM.16.M88.4 R8, [R27] ;  /* 0x000000001b08783b */ /* 0x000ea20000000200 */
[----:B------:R-:W-:Y:S06]  /*0a90*/  BAR.SYNC.DEFER_BLOCKING 0x0 ;  /* 0x0000000000007b1d */ /* 0x000fec0000010000 */
[----:B------:R-:W-:Y:S01]  /*0aa0*/  @!PT LDS RZ, [RZ] ;  /* 0x00000000fffff984 */ /* 0x000fe20000000800 */
[----:B------:R-:W-:Y:S01]  /*0ab0*/  @!PT LDS RZ, [RZ] ;  /* 0x00000000fffff984 */ /* 0x000fe20000000800 */
[----:B------:R-:W-:Y:S01]  /*0ac0*/  @!PT LDS RZ, [RZ] ;  /* 0x00000000fffff984 */ /* 0x000fe20000000800 */
[----:B------:R-:W-:Y:S04]  /*0ad0*/  LDGSTS.E [R6], desc[UR14][R34.64+0xc0] ;  /* 0x000000c022067fae */ /* 0x000fe8000b92184e */
[----:B------:R-:W0:Y:S04]  /*0ae0*/  LDGDEPBAR ;  /* 0x00000000000079af */ /* 0x000e280000000000 */
[----:B------:R-:W-:Y:S04]  /*0af0*/  LDGSTS.E.BYPASS.128 [R0+0xc00], desc[UR14][R32.64+0xc0] ;  /* 0x00c000c020007fae */ /* 0x000fe8000b901c4e */
[----:B------:R-:W-:Y:S01]  /*0b00*/  LDGSTS.E.BYPASS.128 [R4+0xc00], desc[UR14][R30.64+0xc0] ;  /* 0x00c000c01e047fae */ /* 0x000fe2000b901c4e */
[----:B--2---:R-:W-:Y:S03]  /*0b10*/  HMMA.16816.F32.BF16 R20, R8, R12, R20 ;  /* 0x0000000c0814723c */ /* 0x004fe60000041814 */
[----:B------:R-:W0:Y:S03]  /*0b20*/  LDGDEPBAR ;  /* 0x00000000000079af */ /* 0x000e260000000000 */
[----:B------:R-:W-:Y:S01]  /*0b30*/  HMMA.16816.F32.BF16 R16, R8, R14, R16 ;  /* 0x0000000e0810723c */ /* 0x000fe20000041810 */
[----:B------:R-:W-:-:S04]  /*0b40*/  DEPBAR.LE SB0, 0x4 ;  /* 0x000081000000791a */ /* 0x000fc80000000000 */
[----:B------:R-:W-:Y:S06]  /*0b50*/  BAR.SYNC.DEFER_BLOCKING 0x0 ;  /* 0x0000000000007b1d */ /* 0x000fec0000010000 */
[----:B------:R-:W-:Y:S04]  /*0b60*/  LDSM.16.M88.4 R8, [R29+0x400] ;  /* 0x000400001d08783b */ /* 0x000fe80000000200 */
[----:B------:R-:W2:Y:S03]  /*0b70*/  LDSM.16.M88.4 R12, [R28+0x2c00] ;  /* 0x002c00001c0c783b */ /* 0x000ea60000000200 */
[----:B--2---:R-:W-:Y:S06]  /*0b80*/  HMMA.16816.F32.BF16 R20, R8, R12, R20 ;  /* 0x0000000c0814723c */ /* 0x004fec0000041814 */
[----:B------:R-:W-:Y:S01]  /*0b90*/  HMMA.16816.F32.BF16 R16, R8, R14, R16 ;  /* 0x0000000e0810723c */ /* 0x000fe20000041810 */
[----:B------:R-:W-:Y:S04]  /*0ba0*/  LDSM.16.M88.4 R8, [R27+0x400] ;  /* 0x000400001b08783b */ /* 0x000fe80000000200 */
[----:B------:R-:W2:Y:S01]  /*0bb0*/  LDSM.16.M88.4 R12, [R26+0x2c00] ;  /* 0x002c00001a0c783b */ /* 0x000ea20000000200 */
[----:B------:R-:W-:Y:S06]  /*0bc0*/  BAR.SYNC.DEFER_BLOCKING 0x0 ;  /* 0x0000000000007b1d */ /* 0x000fec0000010000 */
[----:B------:R-:W-:Y:S01]  /*0bd0*/  @!PT LDS RZ, [RZ] ;  /* 0x00000000fffff984 */ /* 0x000fe20000000800 */
[----:B------:R-:W-:Y:S01]  /*0be0*/  @!PT LDS RZ, [RZ] ;  /* 0x00000000fffff984 */ /* 0x000fe20000000800 */
[----:B------:R-:W-:Y:S01]  /*0bf0*/  @!PT LDS RZ, [RZ] ;  /* 0x00000000fffff984 */ /* 0x000fe20000000800 */
[----:B------:R-:W-:Y:S04]  /*0c00*/  LDGSTS.E [R6+0x400], desc[UR14][R34.64+0x100] ;  /* 0x0040010022067fae */ /* 0x000fe8000b92184e */
        /* <DEDUP_REMOVED lines=27> */
[----:B------:R-:W-:Y:S04]  /*0dc0*/  LDSM.16.M88.4 R8, [R29] ;  /* 0x000000001d08783b */ /* 0x000fe80000000200 */
[----:B------:R-:W2:Y:S03]  /*0dd0*/  LDSM.16.M88.4 R12, [R28+0xc00] ;  /* 0x000c00001c0c783b */ /* 0x000ea60000000200 */
[----:B--2---:R-:W-:Y:S06]  /*0de0*/  HMMA.16816.F32.BF16 R20, R8, R12, R20 ;  /* 0x0000000c0814723c */ /* 0x004fec0000041814 */
[----:B------:R-:W-:Y:S01]  /*0df0*/  HMMA.16816.F32.BF16 R16, R8, R14, R16 ;  /* 0x0000000e0810723c */ /* 0x000fe20000041810 */
[----:B------:R-:W-:Y:S04]  /*0e00*/  LDSM.16.M88.4 R8, [R27] ;  /* 0x000000001b08783b */ /* 0x000fe80000000200 */
[----:B------:R-:W2:Y:S01]  /*0e10*/  LDSM.16.M88.4 R12, [R26+0xc00] ;  /* 0x000c00001a0c783b */ /* 0x000ea20000000200 */
        /* <DEDUP_REMOVED lines=346> */
[----:B------:R-:W-:Y:S04]  /*23c0*/  LDGSTS.E [R6], desc[UR14][R34.64+0x600], !PT ;  /* 0x0000060022067fae */ /* 0x000fe8000f92184e */
[----:B------:R-:W0:Y:S04]  /*23d0*/  LDGDEPBAR ;  /* 0x00000000000079af */ /* 0x000e280000000000 */
[----:B------:R-:W-:Y:S04]  /*23e0*/  LDGSTS.E.BYPASS.128 [R0+0xc00], desc[UR14][R32.64+0x600], !PT ;  /* 0x00c0060020007fae */ /* 0x000fe8000f901c4e */
[----:B------:R-:W-:Y:S01]  /*23f0*/  LDGSTS.E.BYPASS.128 [R4+0xc00], desc[UR14][R30.64+0x600], !PT ;  /* 0x00c006001e047fae */ /* 0x000fe2000f901c4e */
        /* <DEDUP_REMOVED lines=15> */
[----:B------:R-:W-:Y:S04]  /*24f0*/  LDGSTS.E [R6+0x400], desc[UR14][R34.64+0x640], !PT ;  /* 0x0040064022067fae */ /* 0x000fe8000f92184e */
        /* <DEDUP_REMOVED lines=20> */
[----:B------:R3:W-:Y:S04]  /*2640*/  LDGSTS.E.BYPASS.128 [R0+0x4c00], desc[UR14][R32.64+0x680], !PT ;  /* 0x04c0068020007fae */ /* 0x0007e8000f901c4e */
[----:B------:R4:W-:Y:S01]  /*2650*/  LDGSTS.E.BYPASS.128 [R4+0x4c00], desc[UR14][R30.64+0x680], !PT ;  /* 0x04c006801e047fae */ /* 0x0009e2000f901c4e */
[----:B--2---:R-:W-:Y:S03]  /*2660*/  HMMA.16816.F32.BF16 R20, R12, R8, R20 ;  /* 0x000000080c14723c */ /* 0x004fe60000041814 */
[----:B------:R-:W0:Y:S03]  /*2670*/  LDGDEPBAR ;  /* 0x00000000000079af */ /* 0x000e260000000000 */
[----:B------:R-:W-:Y:S01]  /*2680*/  HMMA.16816.F32.BF16 R16, R12, R10, R16 ;  /* 0x0000000a0c10723c */ /* 0x000fe20000041810 */
[----:B------:R-:W-:Y:S01]  /*2690*/  IMAD.SHL.U32 R9, R3, 0x8, RZ ;  /* 0x0000000803097824 */ /* 0x000fe200078e00ff */
[----:B---3--:R-:W-:Y:S01]  /*26a0*/  LOP3.LUT R0, R25, 0x78, RZ, 0xc0, !PT ;  /* 0x0000007819007812 */ /* 0x008fe200078ec0ff */
[----:B------:R-:W-:-:S02]  /*26b0*/  IMAD.SHL.U32 R8, R3, 0x2, RZ ;  /* 0x0000000203087824 */ /* 0x000fc400078e00ff */
[----:B----4-:R-:W-:Y:S01]  /*26c0*/  IMAD.U32 R4, RZ, RZ, UR7 ;  /* 0x00000007ff047e24 */ /* 0x010fe2000f8e00ff */
[----:B------:R-:W-:Y:S02]  /*26d0*/  LOP3.LUT R3, R9, 0x6, R24, 0xf8, !PT ;  /* 0x0000000609037812 */ /* 0x000fe400078ef818 */
[----:B------:R-:W-:Y:S02]  /*26e0*/  LOP3.LUT R5, R8, R5, RZ, 0xfc, !PT ;  /* 0x0000000508057212 */ /* 0x000fe400078efcff */
[----:B------:R-:W-:Y:S01]  /*26f0*/  LOP3.LUT R25, R4, 0x78, R25, 0xf8, !PT ;  /* 0x0000007804197812 */ /* 0x000fe200078ef819 */
[----:B------:R-:W-:Y:S02]  /*2700*/  IMAD R2, R2, 0x88, R3 ;  /* 0x0000008802027824 */ /* 0x000fe400078e0203 */
[----:B------:R-:W-:Y:S01]  /*2710*/  IMAD R0, R5, 0x88, R0 ;  /* 0x0000008805007824 */ /* 0x000fe200078e0200 */
[----:B------:R-:W-:Y:S02]  /*2720*/  ISETP.LT.AND P0, PT, R25, 0xc00, !P0 ;  /* 0x00000c001900780c */ /* 0x000fe40004701270 */
[----:B------:R-:W-:-:S02]  /*2730*/  LEA R2, R2, UR10, 0x1 ;  /* 0x0000000a02027c11 */ /* 0x000fc4000f8e08ff */
[----:B------:R-:W-:Y:S02]  /*2740*/  F2FP.BF16.F32.PACK_AB R21, R21, R20 ;  /* 0x000000141515723e */ /* 0x000fe400000010ff */
[----:B------:R-:W-:Y:S01]  /*2750*/  F2FP.BF16.F32.PACK_AB R23, R23, R22 ;  /* 0x000000161717723e */ /* 0x000fe200000010ff */
[----:B------:R-:W-:-:S04]  /*2760*/  DEPBAR.LE SB0, 0x4 ;  /* 0x000081000000791a */ /* 0x000fc80000000000 */
[----:B------:R-:W-:Y:S01]  /*2770*/  BAR.SYNC.DEFER_BLOCKING 0x0 ;  /* 0x0000000000007b1d */ /* 0x000fe20000010000 */
[----:B------:R-:W-:Y:S02]  /*2780*/  F2FP.BF16.F32.PACK_AB R17, R17, R16 ;  /* 0x000000101111723e */ /* 0x000fe400000010ff */
[----:B------:R-:W-:Y:S02]  /*2790*/  F2FP.BF16.F32.PACK_AB R19, R19, R18 ;  /* 0x000000121313723e */ /* 0x000fe400000010ff */
[----:B------:R-:W-:Y:S01]  /*27a0*/  LEA R0, R0, UR10, 0x1 ;  /* 0x0000000a00007c11 */ /* 0x000fe2000f8e08ff */
[----:B------:R-:W-:-:S04]  /*27b0*/  DEPBAR.LE SB0, 0x0 ;  /* 0x000080000000791a */ /* 0x000fc80000000000 */
[----:B------:R-:W-:Y:S06]  /*27c0*/  BAR.SYNC.DEFER_BLOCKING 0x0 ;  /* 0x0000000000007b1d */ /* 0x000fec0000010000 */
[----:B------:R2:W-:Y:S04]  /*27d0*/  STS [R2], R21 ;  /* 0x0000001502007388 */ /* 0x0005e80000000800 */
[----:B------:R2:W-:Y:S04]  /*27e0*/  STS [R2+0x880], R23 ;  /* 0x0008801702007388 */ /* 0x0005e80000000800 */
[----:B------:R2:W-:Y:S04]  /*27f0*/  STS [R2+0x80], R17 ;  /* 0x0000801102007388 */ /* 0x0005e80000000800 */
[----:B------:R2:W-:Y:S01]  /*2800*/  STS [R2+0x900], R19 ;  /* 0x0009001302007388 */ /* 0x0005e20000000800 */
[----:B------:R-:W-:Y:S06]  /*2810*/  BAR.SYNC.DEFER_BLOCKING 0x0 ;  /* 0x0000000000007b1d */ /* 0x000fec0000010000 */
[----:B-12---:R-:W-:Y:S05]  /*2820*/  @!P0 EXIT ;  /* 0x000000000000894d */ /* 0x006fea0003800000 */
[----:B------:R-:W1:Y:S01]  /*2830*/  LDS.128 R4, [R0] ;  /* 0x0000000000047984 */ /* 0x000e620000000c00 */
[----:B------:R-:W2:Y:S02]  /*2840*/  LDC.64 R2, c[0x0][0x220] ;  /* 0x00008800ff027b82 */ /* 0x000ea40000000a00 */
[----:B--2---:R-:W-:-:S05]  /*2850*/  IMAD.WIDE R2, R25, 0x2, R2 ;  /* 0x0000000219027825 */ /* 0x004fca00078e0202 */
[----:B-1----:R-:W-:Y:S01]  /*2860*/  STG.E.128 desc[UR14][R2.64], R4 ;  /* 0x0000000402007986 */ /* 0x002fe2000c101d0e */
[----:B------:R-:W-:Y:S05]  /*2870*/  EXIT ;  /* 0x000000000000794d */ /* 0x000fea0003800000 */
.L_x_0:
[----:B------:R-:W-:-:S00]  /*2880*/  BRA `(.L_x_0) ;  /* 0xfffffffc00fc7947 */ /* 0x000fc0000383ffff */
[----:B------:R-:W-:-:S00]  /*2890*/  NOP ;  /* 0x0000000000007918 */ /* 0x000fc00000000000 */
        /* <DEDUP_REMOVED lines=14> */
.L_x_1:


//--------------------- .nv.shared.triton_mm      --------------------------
	.section	.nv.shared.triton_mm,"aw",@nobits
	.sectionflags	@""
	.align	16
	.zero		1024


//--------------------- .nv.constant0.triton_mm   --------------------------
	.section	.nv.constant0.triton_mm,"a",@progbits
	.sectionflags	@""
	.align	4
.nv.constant0.triton_mm:
	.zero		552
